//
// Generated by NVIDIA NVVM Compiler
//
// Compiler Build ID: CL-36424714
// Cuda compilation tools, release 13.0, V13.0.88
// Based on NVVM 20.0.0
//

.version 9.0
.target sm_100
.address_size 64

	// .globl	_Z18head_mixing_kernelPKfS0_S0_S0_PfS1_iiii
.extern .shared .align 16 .b8 s_mem[];

.visible .entry _Z18head_mixing_kernelPKfS0_S0_S0_PfS1_iiii(
	.param .u64 .ptr .align 1 _Z18head_mixing_kernelPKfS0_S0_S0_PfS1_iiii_param_0,
	.param .u64 .ptr .align 1 _Z18head_mixing_kernelPKfS0_S0_S0_PfS1_iiii_param_1,
	.param .u64 .ptr .align 1 _Z18head_mixing_kernelPKfS0_S0_S0_PfS1_iiii_param_2,
	.param .u64 .ptr .align 1 _Z18head_mixing_kernelPKfS0_S0_S0_PfS1_iiii_param_3,
	.param .u64 .ptr .align 1 _Z18head_mixing_kernelPKfS0_S0_S0_PfS1_iiii_param_4,
	.param .u64 .ptr .align 1 _Z18head_mixing_kernelPKfS0_S0_S0_PfS1_iiii_param_5,
	.param .u32 _Z18head_mixing_kernelPKfS0_S0_S0_PfS1_iiii_param_6,
	.param .u32 _Z18head_mixing_kernelPKfS0_S0_S0_PfS1_iiii_param_7,
	.param .u32 _Z18head_mixing_kernelPKfS0_S0_S0_PfS1_iiii_param_8,
	.param .u32 _Z18head_mixing_kernelPKfS0_S0_S0_PfS1_iiii_param_9
)
{
	.reg .pred 	%p<15>;
	.reg .b32 	%r<86>;
	.reg .b32 	%f<132>;
	.reg .b64 	%rd<32>;

	ld.param.u64 	%rd7, [_Z18head_mixing_kernelPKfS0_S0_S0_PfS1_iiii_param_0];
	ld.param.u64 	%rd8, [_Z18head_mixing_kernelPKfS0_S0_S0_PfS1_iiii_param_1];
	ld.param.u64 	%rd11, [_Z18head_mixing_kernelPKfS0_S0_S0_PfS1_iiii_param_2];
	ld.param.u64 	%rd12, [_Z18head_mixing_kernelPKfS0_S0_S0_PfS1_iiii_param_3];
	ld.param.u64 	%rd10, [_Z18head_mixing_kernelPKfS0_S0_S0_PfS1_iiii_param_5];
	ld.param.u32 	%r35, [_Z18head_mixing_kernelPKfS0_S0_S0_PfS1_iiii_param_7];
	ld.param.u32 	%r36, [_Z18head_mixing_kernelPKfS0_S0_S0_PfS1_iiii_param_8];
	ld.param.u32 	%r37, [_Z18head_mixing_kernelPKfS0_S0_S0_PfS1_iiii_param_9];
	cvta.to.global.u64 	%rd1, %rd12;
	cvta.to.global.u64 	%rd2, %rd11;
	mov.u32 	%r1, %ctaid.x;
	mov.u32 	%r85, %tid.x;
	setp.ge.s32 	%p1, %r1, %r35;
	@%p1 bra 	$L__BB0_21;
	shl.b32 	%r38, %r36, 2;
	mov.u32 	%r39, s_mem;
	add.s32 	%r3, %r39, %r38;
	setp.ge.s32 	%p2, %r85, %r36;
	@%p2 bra 	$L__BB0_4;
	mov.u32 	%r4, %ntid.x;
	cvta.to.global.u64 	%rd3, %rd7;
	cvta.to.global.u64 	%rd4, %rd8;
	mov.u32 	%r77, %r85;
$L__BB0_3:
	div.s32 	%r40, %r77, %r37;
	mul.lo.s32 	%r41, %r40, %r37;
	sub.s32 	%r42, %r77, %r41;
	mad.lo.s32 	%r43, %r40, %r35, %r1;
	mad.lo.s32 	%r44, %r43, %r37, %r42;
	mul.wide.s32 	%rd13, %r44, 4;
	add.s64 	%rd14, %rd3, %rd13;
	ld.global.nc.f32 	%f25, [%rd14];
	shl.b32 	%r45, %r77, 2;
	add.s32 	%r47, %r39, %r45;
	st.shared.f32 	[%r47], %f25;
	add.s64 	%rd15, %rd4, %rd13;
	ld.global.nc.f32 	%f26, [%rd15];
	add.s32 	%r48, %r3, %r45;
	st.shared.f32 	[%r48], %f26;
	add.s32 	%r77, %r77, %r4;
	setp.lt.s32 	%p3, %r77, %r36;
	@%p3 bra 	$L__BB0_3;
$L__BB0_4:
	add.s32 	%r7, %r3, %r38;
	add.s32 	%r8, %r7, %r38;
	setp.ge.s32 	%p4, %r85, %r36;
	bar.sync 	0;
	@%p4 bra 	$L__BB0_18;
	mov.u32 	%r9, %ntid.x;
	add.s32 	%r10, %r36, -1;
	and.b32  	%r11, %r36, 7;
	and.b32  	%r12, %r36, 3;
	and.b32  	%r13, %r36, -8;
	and.b32  	%r14, %r36, 1;
	neg.s32 	%r15, %r13;
	add.s32 	%r16, %r38, 28;
	mov.u32 	%r78, %r85;
$L__BB0_6:
	setp.lt.u32 	%p5, %r10, 7;
	mul.lo.s32 	%r18, %r78, %r36;
	mov.f32 	%f131, 0f00000000;
	mov.b32 	%r83, 0;
	mov.f32 	%f130, %f131;
	@%p5 bra 	$L__BB0_9;
	mov.f32 	%f131, 0f00000000;
	mov.u32 	%r80, s_mem;
	mov.u32 	%r79, %r18;
	mov.u32 	%r81, %r15;
$L__BB0_8:
	.pragma "nounroll";
	mul.wide.s32 	%rd16, %r79, 4;
	add.s64 	%rd17, %rd2, %rd16;
	add.s64 	%rd18, %rd1, %rd16;
	ld.shared.v4.f32 	{%f30, %f31, %f32, %f33}, [%r80];
	ld.global.nc.f32 	%f34, [%rd17];
	fma.rn.f32 	%f35, %f30, %f34, %f130;
	add.s32 	%r53, %r80, %r16;
	ld.shared.f32 	%f36, [%r53+-28];
	ld.global.nc.f32 	%f37, [%rd18];
	fma.rn.f32 	%f38, %f36, %f37, %f131;
	ld.global.nc.f32 	%f39, [%rd17+4];
	fma.rn.f32 	%f40, %f31, %f39, %f35;
	ld.shared.f32 	%f41, [%r53+-24];
	ld.global.nc.f32 	%f42, [%rd18+4];
	fma.rn.f32 	%f43, %f41, %f42, %f38;
	ld.global.nc.f32 	%f44, [%rd17+8];
	fma.rn.f32 	%f45, %f32, %f44, %f40;
	ld.shared.f32 	%f46, [%r53+-20];
	ld.global.nc.f32 	%f47, [%rd18+8];
	fma.rn.f32 	%f48, %f46, %f47, %f43;
	ld.global.nc.f32 	%f49, [%rd17+12];
	fma.rn.f32 	%f50, %f33, %f49, %f45;
	ld.shared.f32 	%f51, [%r53+-16];
	ld.global.nc.f32 	%f52, [%rd18+12];
	fma.rn.f32 	%f53, %f51, %f52, %f48;
	ld.shared.v4.f32 	{%f54, %f55, %f56, %f57}, [%r80+16];
	ld.global.nc.f32 	%f58, [%rd17+16];
	fma.rn.f32 	%f59, %f54, %f58, %f50;
	ld.shared.f32 	%f60, [%r53+-12];
	ld.global.nc.f32 	%f61, [%rd18+16];
	fma.rn.f32 	%f62, %f60, %f61, %f53;
	ld.global.nc.f32 	%f63, [%rd17+20];
	fma.rn.f32 	%f64, %f55, %f63, %f59;
	ld.shared.f32 	%f65, [%r53+-8];
	ld.global.nc.f32 	%f66, [%rd18+20];
	fma.rn.f32 	%f67, %f65, %f66, %f62;
	ld.global.nc.f32 	%f68, [%rd17+24];
	fma.rn.f32 	%f69, %f56, %f68, %f64;
	ld.shared.f32 	%f70, [%r53+-4];
	ld.global.nc.f32 	%f71, [%rd18+24];
	fma.rn.f32 	%f72, %f70, %f71, %f67;
	ld.global.nc.f32 	%f73, [%rd17+28];
	fma.rn.f32 	%f130, %f57, %f73, %f69;
	ld.shared.f32 	%f74, [%r53];
	ld.global.nc.f32 	%f75, [%rd18+28];
	fma.rn.f32 	%f131, %f74, %f75, %f72;
	add.s32 	%r81, %r81, 8;
	add.s32 	%r80, %r80, 32;
	add.s32 	%r79, %r79, 8;
	setp.ne.s32 	%p6, %r81, 0;
	mov.u32 	%r83, %r13;
	@%p6 bra 	$L__BB0_8;
$L__BB0_9:
	setp.eq.s32 	%p7, %r11, 0;
	@%p7 bra 	$L__BB0_17;
	add.s32 	%r54, %r11, -1;
	setp.lt.u32 	%p8, %r54, 3;
	@%p8 bra 	$L__BB0_12;
	shl.b32 	%r55, %r83, 2;
	mov.u32 	%r56, s_mem;
	add.s32 	%r57, %r56, %r55;
	ld.shared.f32 	%f77, [%r57];
	add.s32 	%r58, %r83, %r18;
	mul.wide.s32 	%rd19, %r58, 4;
	add.s64 	%rd20, %rd2, %rd19;
	ld.global.nc.f32 	%f78, [%rd20];
	fma.rn.f32 	%f79, %f77, %f78, %f130;
	add.s32 	%r59, %r3, %r55;
	ld.shared.f32 	%f80, [%r59];
	add.s64 	%rd21, %rd1, %rd19;
	ld.global.nc.f32 	%f81, [%rd21];
	fma.rn.f32 	%f82, %f80, %f81, %f131;
	ld.shared.f32 	%f83, [%r57+4];
	ld.global.nc.f32 	%f84, [%rd20+4];
	fma.rn.f32 	%f85, %f83, %f84, %f79;
	ld.shared.f32 	%f86, [%r59+4];
	ld.global.nc.f32 	%f87, [%rd21+4];
	fma.rn.f32 	%f88, %f86, %f87, %f82;
	ld.shared.f32 	%f89, [%r57+8];
	ld.global.nc.f32 	%f90, [%rd20+8];
	fma.rn.f32 	%f91, %f89, %f90, %f85;
	ld.shared.f32 	%f92, [%r59+8];
	ld.global.nc.f32 	%f93, [%rd21+8];
	fma.rn.f32 	%f94, %f92, %f93, %f88;
	ld.shared.f32 	%f95, [%r57+12];
	ld.global.nc.f32 	%f96, [%rd20+12];
	fma.rn.f32 	%f130, %f95, %f96, %f91;
	ld.shared.f32 	%f97, [%r59+12];
	ld.global.nc.f32 	%f98, [%rd21+12];
	fma.rn.f32 	%f131, %f97, %f98, %f94;
	add.s32 	%r83, %r83, 4;
$L__BB0_12:
	setp.eq.s32 	%p9, %r12, 0;
	@%p9 bra 	$L__BB0_17;
	setp.eq.s32 	%p10, %r12, 1;
	@%p10 bra 	$L__BB0_15;
	shl.b32 	%r60, %r83, 2;
	mov.u32 	%r61, s_mem;
	add.s32 	%r62, %r61, %r60;
	ld.shared.f32 	%f100, [%r62];
	add.s32 	%r63, %r83, %r18;
	mul.wide.s32 	%rd22, %r63, 4;
	add.s64 	%rd23, %rd2, %rd22;
	ld.global.nc.f32 	%f101, [%rd23];
	fma.rn.f32 	%f102, %f100, %f101, %f130;
	add.s32 	%r64, %r3, %r60;
	ld.shared.f32 	%f103, [%r64];
	add.s64 	%rd24, %rd1, %rd22;
	ld.global.nc.f32 	%f104, [%rd24];
	fma.rn.f32 	%f105, %f103, %f104, %f131;
	ld.shared.f32 	%f106, [%r62+4];
	ld.global.nc.f32 	%f107, [%rd23+4];
	fma.rn.f32 	%f130, %f106, %f107, %f102;
	ld.shared.f32 	%f108, [%r64+4];
	ld.global.nc.f32 	%f109, [%rd24+4];
	fma.rn.f32 	%f131, %f108, %f109, %f105;
	add.s32 	%r83, %r83, 2;
$L__BB0_15:
	setp.eq.s32 	%p11, %r14, 0;
	@%p11 bra 	$L__BB0_17;
	shl.b32 	%r65, %r83, 2;
	mov.u32 	%r66, s_mem;
	add.s32 	%r67, %r66, %r65;
	ld.shared.f32 	%f110, [%r67];
	add.s32 	%r68, %r83, %r18;
	mul.wide.s32 	%rd25, %r68, 4;
	add.s64 	%rd26, %rd2, %rd25;
	ld.global.nc.f32 	%f111, [%rd26];
	fma.rn.f32 	%f130, %f110, %f111, %f130;
	add.s32 	%r69, %r3, %r65;
	ld.shared.f32 	%f112, [%r69];
	add.s64 	%rd27, %rd1, %rd25;
	ld.global.nc.f32 	%f113, [%rd27];
	fma.rn.f32 	%f131, %f112, %f113, %f131;
$L__BB0_17:
	shl.b32 	%r70, %r78, 2;
	add.s32 	%r71, %r7, %r70;
	st.shared.f32 	[%r71], %f130;
	add.s32 	%r72, %r8, %r70;
	st.shared.f32 	[%r72], %f131;
	add.s32 	%r78, %r78, %r9;
	setp.lt.s32 	%p12, %r78, %r36;
	@%p12 bra 	$L__BB0_6;
$L__BB0_18:
	setp.ge.s32 	%p13, %r85, %r36;
	bar.sync 	0;
	@%p13 bra 	$L__BB0_21;
	ld.param.u64 	%rd31, [_Z18head_mixing_kernelPKfS0_S0_S0_PfS1_iiii_param_4];
	mul.lo.s32 	%r31, %r36, %r1;
	mov.u32 	%r32, %ntid.x;
	cvta.to.global.u64 	%rd5, %rd31;
	cvta.to.global.u64 	%rd6, %rd10;
$L__BB0_20:
	shl.b32 	%r73, %r85, 2;
	add.s32 	%r74, %r7, %r73;
	ld.shared.f32 	%f114, [%r74];
	add.s32 	%r75, %r85, %r31;
	mul.wide.s32 	%rd28, %r75, 4;
	add.s64 	%rd29, %rd5, %rd28;
	st.global.f32 	[%rd29], %f114;
	add.s32 	%r76, %r8, %r73;
	ld.shared.f32 	%f115, [%r76];
	add.s64 	%rd30, %rd6, %rd28;
	st.global.f32 	[%rd30], %f115;
	add.s32 	%r85, %r85, %r32;
	setp.lt.s32 	%p14, %r85, %r36;
	@%p14 bra 	$L__BB0_20;
$L__BB0_21:
	ret;

}


// ===== COMPILED SASS (sm_100) =====

	.target	sm_100

	.elftype	@"ET_EXEC"


//--------------------- .note.nv.tkinfo           --------------------------
	.section	.note.nv.tkinfo,"",@"SHT_NOTE"
	.sectionflags	@"SHF_NOTE_NV_TKINFO"
	.tkinfo
        /*0018*/ 	.word	0x00000002
        /*0030*/ 	.string	""
        /*0030*/ 	.string	"ptxas"
        /*0030*/ 	.string	"Cuda compilation tools, release 13.0, V13.0.88"
        /*0030*/ 	.string	"Build cuda_13.0.r13.0/compiler.36424714_0"
        /*0030*/ 	.string	"-arch sm_100 -m 64 "



//--------------------- .note.nv.cuinfo           --------------------------
	.section	.note.nv.cuinfo,"",@"SHT_NOTE"
	.sectionflags	@"SHF_NOTE_NV_CUINFO"
        /*0018*/ 	.short	0x0002
        /*001a*/ 	.short	0x0064
        /*001c*/ 	.short	0x0082
	.zero		2


//--------------------- .nv.info                  --------------------------
	.section	.nv.info,"",@"SHT_CUDA_INFO"
	.align	4


	//----- nvinfo : EIATTR_REGCOUNT
	.align		4
        /*0000*/ 	.byte	0x04, 0x2f
        /*0002*/ 	.short	(.L_1 - .L_0)
	.align		4
.L_0:
        /*0004*/ 	.word	index@(_Z18head_mixing_kernelPKfS0_S0_S0_PfS1_iiii)
        /*0008*/ 	.word	0x00000020


	//----- nvinfo : EIATTR_FRAME_SIZE
	.align		4
.L_1:
        /*000c*/ 	.byte	0x04, 0x11
        /*000e*/ 	.short	(.L_3 - .L_2)
	.align		4
.L_2:
        /*0010*/ 	.word	index@(_Z18head_mixing_kernelPKfS0_S0_S0_PfS1_iiii)
        /*0014*/ 	.word	0x00000000


	//----- nvinfo : EIATTR_MIN_STACK_SIZE
	.align		4
.L_3:
        /*0018*/ 	.byte	0x04, 0x12
        /*001a*/ 	.short	(.L_5 - .L_4)
	.align		4
.L_4:
        /*001c*/ 	.word	index@(_Z18head_mixing_kernelPKfS0_S0_S0_PfS1_iiii)
        /*0020*/ 	.word	0x00000000
.L_5:


//--------------------- .nv.compat                --------------------------
	.section	.nv.compat,"",@"SHT_CUDA_COMPAT_INFO"
	.align	4
        /*0000*/ 	.byte	0x02, 0x09, 0x00, 0x00, 0x02, 0x02, 0x01, 0x00, 0x02, 0x05, 0x05, 0x00, 0x03, 0x07, 0x01, 0x01
        /*0010*/ 	.byte	0x02, 0x03, 0x00, 0x00, 0x02, 0x06, 0x01, 0x00, 0x04, 0x0b, 0x08, 0x00, 0x09, 0x00, 0x00, 0x00
        /*0020*/ 	.byte	0x00, 0x00, 0x00, 0x00


//--------------------- .nv.info._Z18head_mixing_kernelPKfS0_S0_S0_PfS1_iiii --------------------------
	.section	.nv.info._Z18head_mixing_kernelPKfS0_S0_S0_PfS1_iiii,"",@"SHT_CUDA_INFO"
	.sectionflags	@""
	.align	4


	//----- nvinfo : EIATTR_CUDA_API_VERSION
	.align		4
        /*0000*/ 	.byte	0x04, 0x37
        /*0002*/ 	.short	(.L_7 - .L_6)
.L_6:
        /*0004*/ 	.word	0x00000082


	//----- nvinfo : EIATTR_KPARAM_INFO
	.align		4
.L_7:
        /*0008*/ 	.byte	0x04, 0x17
        /*000a*/ 	.short	(.L_9 - .L_8)
.L_8:
        /*000c*/ 	.word	0x00000000
        /*0010*/ 	.short	0x0009
        /*0012*/ 	.short	0x003c
        /*0014*/ 	.byte	0x00, 0xf0, 0x11, 0x00


	//----- nvinfo : EIATTR_KPARAM_INFO
	.align		4
.L_9:
        /*0018*/ 	.byte	0x04, 0x17
        /*001a*/ 	.short	(.L_11 - .L_10)
.L_10:
        /*001c*/ 	.word	0x00000000
        /*0020*/ 	.short	0x0008
        /*0022*/ 	.short	0x0038
        /*0024*/ 	.byte	0x00, 0xf0, 0x11, 0x00


	//----- nvinfo : EIATTR_KPARAM_INFO
	.align		4
.L_11:
        /*0028*/ 	.byte	0x04, 0x17
        /*002a*/ 	.short	(.L_13 - .L_12)
.L_12:
        /*002c*/ 	.word	0x00000000
        /*0030*/ 	.short	0x0007
        /*0032*/ 	.short	0x0034
        /*0034*/ 	.byte	0x00, 0xf0, 0x11, 0x00


	//----- nvinfo : EIATTR_KPARAM_INFO
	.align		4
.L_13:
        /*0038*/ 	.byte	0x04, 0x17
        /*003a*/ 	.short	(.L_15 - .L_14)
.L_14:
        /*003c*/ 	.word	0x00000000
        /*0040*/ 	.short	0x0006
        /*0042*/ 	.short	0x0030
        /*0044*/ 	.byte	0x00, 0xf0, 0x11, 0x00


	//----- nvinfo : EIATTR_KPARAM_INFO
	.align		4
.L_15:
        /*0048*/ 	.byte	0x04, 0x17
        /*004a*/ 	.short	(.L_17 - .L_16)
.L_16:
        /*004c*/ 	.word	0x00000000
        /*0050*/ 	.short	0x0005
        /*0052*/ 	.short	0x0028
        /*0054*/ 	.byte	0x00, 0xf5, 0x21, 0x00


	//----- nvinfo : EIATTR_KPARAM_INFO
	.align		4
.L_17:
        /*0058*/ 	.byte	0x04, 0x17
        /*005a*/ 	.short	(.L_19 - .L_18)
.L_18:
        /*005c*/ 	.word	0x00000000
        /*0060*/ 	.short	0x0004
        /*0062*/ 	.short	0x0020
        /*0064*/ 	.byte	0x00, 0xf5, 0x21, 0x00


	//----- nvinfo : EIATTR_KPARAM_INFO
	.align		4
.L_19:
        /*0068*/ 	.byte	0x04, 0x17
        /*006a*/ 	.short	(.L_21 - .L_20)
.L_20:
        /*006c*/ 	.word	0x00000000
        /*0070*/ 	.short	0x0003
        /*0072*/ 	.short	0x0018
        /*0074*/ 	.byte	0x00, 0xf5, 0x21, 0x00


	//----- nvinfo : EIATTR_KPARAM_INFO
	.align		4
.L_21:
        /*0078*/ 	.byte	0x04, 0x17
        /*007a*/ 	.short	(.L_23 - .L_22)
.L_22:
        /*007c*/ 	.word	0x00000000
        /*0080*/ 	.short	0x0002
        /*0082*/ 	.short	0x0010
        /*0084*/ 	.byte	0x00, 0xf5, 0x21, 0x00


	//----- nvinfo : EIATTR_KPARAM_INFO
	.align		4
.L_23:
        /*0088*/ 	.byte	0x04, 0x17
        /*008a*/ 	.short	(.L_25 - .L_24)
.L_24:
        /*008c*/ 	.word	0x00000000
        /*0090*/ 	.short	0x0001
        /*0092*/ 	.short	0x0008
        /*0094*/ 	.byte	0x00, 0xf5, 0x21, 0x00


	//----- nvinfo : EIATTR_KPARAM_INFO
	.align		4
.L_25:
        /*0098*/ 	.byte	0x04, 0x17
        /*009a*/ 	.short	(.L_27 - .L_26)
.L_26:
        /*009c*/ 	.word	0x00000000
        /*00a0*/ 	.short	0x0000
        /*00a2*/ 	.short	0x0000
        /*00a4*/ 	.byte	0x00, 0xf5, 0x21, 0x00


	//----- nvinfo : EIATTR_SPARSE_MMA_MASK
	.align		4
.L_27:
        /*00a8*/ 	.byte	0x03, 0x50
        /*00aa*/ 	.short	0x0000


	//----- nvinfo : EIATTR_MAXREG_COUNT
	.align		4
        /*00ac*/ 	.byte	0x03, 0x1b
        /*00ae*/ 	.short	0x00ff


	//----- nvinfo : EIATTR_NUM_BARRIERS
	.align		4
        /*00b0*/ 	.byte	0x02, 0x4c
        /*00b2*/ 	.byte	0x01
	.zero		1


	//----- nvinfo : EIATTR_MERCURY_ISA_VERSION
	.align		4
        /*00b4*/ 	.byte	0x03, 0x5f
        /*00b6*/ 	.short	0x0101


	//----- nvinfo : EIATTR_VRC_CTA_INIT_COUNT
	.align		4
        /*00b8*/ 	.byte	0x02, 0x4a
	.zero		1
	.zero		1


	//----- nvinfo : EIATTR_EXIT_INSTR_OFFSETS
	.align		4
        /*00bc*/ 	.byte	0x04, 0x1c
        /*00be*/ 	.short	(.L_29 - .L_28)


	//   ....[0]....
.L_28:
        /*00c0*/ 	.word	0x00000040


	//   ....[1]....
        /*00c4*/ 	.word	0x00000f80


	//   ....[2]....
        /*00c8*/ 	.word	0x00001080


	//----- nvinfo : EIATTR_CRS_STACK_SIZE
	.align		4
.L_29:
        /*00cc*/ 	.byte	0x04, 0x1e
        /*00ce*/ 	.short	(.L_31 - .L_30)
.L_30:
        /*00d0*/ 	.word	0x00000000


	//----- nvinfo : EIATTR_CBANK_PARAM_SIZE
	.align		4
.L_31:
        /*00d4*/ 	.byte	0x03, 0x19
        /*00d6*/ 	.short	0x0040


	//----- nvinfo : EIATTR_PARAM_CBANK
	.align		4
        /*00d8*/ 	.byte	0x04, 0x0a
        /*00da*/ 	.short	(.L_33 - .L_32)
	.align		4
.L_32:
        /*00dc*/ 	.word	index@(.nv.constant0._Z18head_mixing_kernelPKfS0_S0_S0_PfS1_iiii)
        /*00e0*/ 	.short	0x0380
        /*00e2*/ 	.short	0x0040


	//----- nvinfo : EIATTR_SW_WAR
	.align		4
.L_33:
        /*00e4*/ 	.byte	0x04, 0x36
        /*00e6*/ 	.short	(.L_35 - .L_34)
.L_34:
        /*00e8*/ 	.word	0x00000008
.L_35:


//--------------------- .nv.callgraph             --------------------------
	.section	.nv.callgraph,"",@"SHT_CUDA_CALLGRAPH"
	.align	4
	.sectionentsize	8
	.align		4
        /*0000*/ 	.word	0x00000000
	.align		4
        /*0004*/ 	.word	0xffffffff
	.align		4
        /*0008*/ 	.word	0x00000000
	.align		4
        /*000c*/ 	.word	0xfffffffe
	.align		4
        /*0010*/ 	.word	0x00000000
	.align		4
        /*0014*/ 	.word	0xfffffffd
	.align		4
        /*0018*/ 	.word	0x00000000
	.align		4
        /*001c*/ 	.word	0xfffffffc


//--------------------- .text._Z18head_mixing_kernelPKfS0_S0_S0_PfS1_iiii --------------------------
	.section	.text._Z18head_mixing_kernelPKfS0_S0_S0_PfS1_iiii,"ax",@progbits
	.align	128
        .global         _Z18head_mixing_kernelPKfS0_S0_S0_PfS1_iiii
        .type           _Z18head_mixing_kernelPKfS0_S0_S0_PfS1_iiii,@function
        .size           _Z18head_mixing_kernelPKfS0_S0_S0_PfS1_iiii,(.L_x_18 - _Z18head_mixing_kernelPKfS0_S0_S0_PfS1_iiii)
        .other          _Z18head_mixing_kernelPKfS0_S0_S0_PfS1_iiii,@"STO_CUDA_ENTRY STV_DEFAULT"
_Z18head_mixing_kernelPKfS0_S0_S0_PfS1_iiii:
.text._Z18head_mixing_kernelPKfS0_S0_S0_PfS1_iiii:
[----:B------:R-:W-:Y:S08]  /*0000*/  LDC R1, c[0x0][0x37c] ;  /* 0x0000df00ff017b82 */ /* 0x000ff00000000800 */
[----:B------:R-:W0:Y:S08]  /*0010*/  S2UR UR6, SR_CTAID.X ;  /* 0x00000000000679c3 */ /* 0x000e300000002500 */
[----:B------:R-:W0:Y:S02]  /*0020*/  LDC R0, c[0x0][0x3b4] ;  /* 0x0000ed00ff007b82 */ /* 0x000e240000000800 */
[----:B0-----:R-:W-:-:S13]  /*0030*/  ISETP.LE.AND P0, PT, R0, UR6, PT ;  /* 0x0000000600007c0c */ /* 0x001fda000bf03270 */
[----:B------:R-:W-:Y:S05]  /*0040*/  @P0 EXIT ;  /* 0x000000000000094d */ /* 0x000fea0003800000 */
[----:B------:R-:W0:Y:S01]  /*0050*/  S2R R0, SR_TID.X ;  /* 0x0000000000007919 */ /* 0x000e220000002100 */
[----:B------:R-:W1:Y:S01]  /*0060*/  LDCU UR4, c[0x0][0x3b8] ;  /* 0x00007700ff0477ac */ /* 0x000e620008000800 */
[----:B------:R-:W2:Y:S01]  /*0070*/  S2UR UR5, SR_CgaCtaId ;  /* 0x00000000000579c3 */ /* 0x000ea20000008800 */
[----:B------:R-:W-:Y:S01]  /*0080*/  BSSY.RECONVERGENT B0, `(.L_x_0) ;  /* 0x0000039000007945 */ /* 0x000fe20003800200 */
[----:B------:R-:W3:Y:S01]  /*0090*/  LDCU.64 UR8, c[0x0][0x358] ;  /* 0x00006b00ff0877ac */ /* 0x000ee20008000a00 */
[----:B-1----:R-:W-:Y:S01]  /*00a0*/  MOV R3, UR4 ;  /* 0x0000000400037c02 */ /* 0x002fe20008000f00 */
[----:B------:R-:W-:Y:S02]  /*00b0*/  UMOV UR4, 0x400 ;  /* 0x0000040000047882 */ /* 0x000fe40000000000 */
[----:B--2---:R-:W-:Y:S01]  /*00c0*/  ULEA UR4, UR5, UR4, 0x18 ;  /* 0x0000000405047291 */ /* 0x004fe2000f8ec0ff */
[----:B------:R-:W1:Y:S01]  /*00d0*/  LDCU UR5, c[0x0][0x3b8] ;  /* 0x00007700ff0577ac */ /* 0x000e620008000800 */
[----:B0-----:R-:W-:-:S04]  /*00e0*/  ISETP.GE.AND P0, PT, R0, R3, PT ;  /* 0x000000030000720c */ /* 0x001fc80003f06270 */
[----:B------:R-:W-:-:S09]  /*00f0*/  LEA R2, R3, UR4, 0x2 ;  /* 0x0000000403027c11 */ /* 0x000fd2000f8e10ff */
[----:B-1-3--:R-:W-:Y:S05]  /*0100*/  @P0 BRA `(.L_x_1) ;  /* 0x0000000000c00947 */ /* 0x00afea0003800000 */
[----:B------:R-:W0:Y:S08]  /*0110*/  LDC R14, c[0x0][0x3bc] ;  /* 0x0000ef00ff0e7b82 */ /* 0x000e300000000800 */
[----:B------:R-:W1:Y:S08]  /*0120*/  LDC R9, c[0x0][0x360] ;  /* 0x0000d800ff097b82 */ /* 0x000e700000000800 */
[----:B------:R-:W2:Y:S01]  /*0130*/  LDC R10, c[0x0][0x3bc] ;  /* 0x0000ef00ff0a7b82 */ /* 0x000ea20000000800 */
[----:B0-----:R-:W-:-:S07]  /*0140*/  IABS R8, R14 ;  /* 0x0000000e00087213 */ /* 0x001fce0000000000 */
[----:B------:R-:W0:Y:S01]  /*0150*/  LDC R11, c[0x0][0x3b4] ;  /* 0x0000ed00ff0b7b82 */ /* 0x000e220000000800 */
[----:B------:R-:W-:Y:S01]  /*0160*/  ISETP.NE.AND P0, PT, R14, RZ, PT ;  /* 0x000000ff0e00720c */ /* 0x000fe20003f05270 */
[----:B------:R-:W3:Y:S01]  /*0170*/  I2F.RP R3, R8 ;  /* 0x0000000800037306 */ /* 0x000ee20000209400 */
[----:B------:R-:W-:-:S05]  /*0180*/  LOP3.LUT R14, RZ, R14, RZ, 0x33, !PT ;  /* 0x0000000eff0e7212 */ /* 0x000fca00078e33ff */
[----:B------:R-:W4:Y:S08]  /*0190*/  LDC.64 R4, c[0x0][0x380] ;  /* 0x0000e000ff047b82 */ /* 0x000f300000000a00 */
[----:B------:R-:W0:Y:S01]  /*01a0*/  LDC.64 R6, c[0x0][0x388] ;  /* 0x0000e200ff067b82 */ /* 0x000e220000000a00 */
[----:B---3--:R-:W3:Y:S02]  /*01b0*/  MUFU.RCP R3, R3 ;  /* 0x0000000300037308 */ /* 0x008ee40000001000 */
[----:B---3--:R-:W-:-:S06]  /*01c0*/  IADD3 R12, PT, PT, R3, 0xffffffe, RZ ;  /* 0x0ffffffe030c7810 */ /* 0x008fcc0007ffe0ff */
[----:B------:R3:W5:Y:S02]  /*01d0*/  F2I.FTZ.U32.TRUNC.NTZ R13, R12 ;  /* 0x0000000c000d7305 */ /* 0x000764000021f000 */
[----:B---3--:R-:W-:Y:S02]  /*01e0*/  HFMA2 R12, -RZ, RZ, 0, 0 ;  /* 0x00000000ff0c7431 */ /* 0x008fe400000001ff */
[----:B-----5:R-:W-:-:S04]  /*01f0*/  IMAD.MOV R15, RZ, RZ, -R13 ;  /* 0x000000ffff0f7224 */ /* 0x020fc800078e0a0d */
[----:B------:R-:W-:-:S04]  /*0200*/  IMAD R3, R15, R8, RZ ;  /* 0x000000080f037224 */ /* 0x000fc800078e02ff */
[----:B------:R-:W-:Y:S01]  /*0210*/  IMAD.HI.U32 R12, R13, R3, R12 ;  /* 0x000000030d0c7227 */ /* 0x000fe200078e000c */
[----:B012-4-:R-:W-:-:S07]  /*0220*/  MOV R13, R0 ;  /* 0x00000000000d7202 */ /* 0x017fce0000000f00 */
.L_x_2:
[----:B0-----:R-:W-:Y:S02]  /*0230*/  IABS R15, R13 ;  /* 0x0000000d000f7213 */ /* 0x001fe40000000000 */
[----:B------:R-:W-:-:S03]  /*0240*/  IABS R18, R10 ;  /* 0x0000000a00127213 */ /* 0x000fc60000000000 */
[----:B------:R-:W-:-:S04]  /*0250*/  IMAD.HI.U32 R3, R12, R15, RZ ;  /* 0x0000000f0c037227 */ /* 0x000fc800078e00ff */
[----:B------:R-:W-:-:S04]  /*0260*/  IMAD.MOV R16, RZ, RZ, -R3 ;  /* 0x000000ffff107224 */ /* 0x000fc800078e0a03 */
[----:B------:R-:W-:-:S05]  /*0270*/  IMAD R15, R18, R16, R15 ;  /* 0x00000010120f7224 */ /* 0x000fca00078e020f */
[----:B------:R-:W-:-:S13]  /*0280*/  ISETP.GT.U32.AND P2, PT, R8, R15, PT ;  /* 0x0000000f0800720c */ /* 0x000fda0003f44070 */
[----:B------:R-:W-:Y:S02]  /*0290*/  @!P2 IADD3 R15, PT, PT, R15, -R18, RZ ;  /* 0x800000120f0fa210 */ /* 0x000fe40007ffe0ff */
[----:B------:R-:W-:Y:S02]  /*02a0*/  @!P2 IADD3 R3, PT, PT, R3, 0x1, RZ ;  /* 0x000000010303a810 */ /* 0x000fe40007ffe0ff */
[----:B------:R-:W-:Y:S02]  /*02b0*/  ISETP.GE.U32.AND P1, PT, R15, R8, PT ;  /* 0x000000080f00720c */ /* 0x000fe40003f26070 */
[----:B------:R-:W-:-:S04]  /*02c0*/  LOP3.LUT R15, R13, R10, RZ, 0x3c, !PT ;  /* 0x0000000a0d0f7212 */ /* 0x000fc800078e3cff */
[----:B------:R-:W-:-:S07]  /*02d0*/  ISETP.GE.AND P3, PT, R15, RZ, PT ;  /* 0x000000ff0f00720c */ /* 0x000fce0003f66270 */
[----:B------:R-:W-:-:S06]  /*02e0*/  @P1 VIADD R3, R3, 0x1 ;  /* 0x0000000103031836 */ /* 0x000fcc0000000000 */
[----:B------:R-:W-:-:S04]  /*02f0*/  @!P3 IADD3 R3, PT, PT, -R3, RZ, RZ ;  /* 0x000000ff0303b210 */ /* 0x000fc80007ffe1ff */
[----:B------:R-:W-:-:S04]  /*0300*/  SEL R16, R14, R3, !P0 ;  /* 0x000000030e107207 */ /* 0x000fc80004000000 */
[C---:B------:R-:W-:Y:S01]  /*0310*/  IADD3 R3, PT, PT, -R16.reuse, RZ, RZ ;  /* 0x000000ff10037210 */ /* 0x040fe20007ffe1ff */
[----:B------:R-:W-:-:S04]  /*0320*/  IMAD R16, R16, R11, UR6 ;  /* 0x0000000610107e24 */ /* 0x000fc8000f8e020b */
[----:B------:R-:W-:-:S04]  /*0330*/  IMAD R3, R10, R3, R13 ;  /* 0x000000030a037224 */ /* 0x000fc800078e020d */
[----:B------:R-:W-:-:S04]  /*0340*/  IMAD R3, R16, R10, R3 ;  /* 0x0000000a10037224 */ /* 0x000fc800078e0203 */
[----:B------:R-:W-:-:S04]  /*0350*/  IMAD.WIDE R16, R3, 0x4, R4 ;  /* 0x0000000403107825 */ /* 0x000fc800078e0204 */
[----:B------:R-:W-:Y:S02]  /*0360*/  IMAD.WIDE R18, R3, 0x4, R6 ;  /* 0x0000000403127825 */ /* 0x000fe400078e0206 */
[----:B------:R-:W2:Y:S04]  /*0370*/  LDG.E.CONSTANT R16, desc[UR8][R16.64] ;  /* 0x0000000810107981 */ /* 0x000ea8000c1e9900 */
[----:B------:R-:W3:Y:S01]  /*0380*/  LDG.E.CONSTANT R18, desc[UR8][R18.64] ;  /* 0x0000000812127981 */ /* 0x000ee2000c1e9900 */
[C---:B------:R-:W-:Y:S01]  /*0390*/  LEA R15, R13.reuse, UR4, 0x2 ;  /* 0x000000040d0f7c11 */ /* 0x040fe2000f8e10ff */
[----:B------:R-:W-:Y:S01]  /*03a0*/  IMAD R21, R13, 0x4, R2 ;  /* 0x000000040d157824 */ /* 0x000fe200078e0202 */
[----:B------:R-:W-:Y:S02]  /*03b0*/  MOV R3, UR5 ;  /* 0x0000000500037c02 */ /* 0x000fe40008000f00 */
[----:B------:R-:W-:-:S04]  /*03c0*/  IADD3 R13, PT, PT, R9, R13, RZ ;  /* 0x0000000d090d7210 */ /* 0x000fc80007ffe0ff */
[----:B------:R-:W-:Y:S01]  /*03d0*/  ISETP.GE.AND P1, PT, R13, R3, PT ;  /* 0x000000030d00720c */ /* 0x000fe20003f26270 */
[----:B--2---:R0:W-:Y:S04]  /*03e0*/  STS [R15], R16 ;  /* 0x000000100f007388 */ /* 0x0041e80000000800 */
[----:B---3--:R0:W-:Y:S08]  /*03f0*/  STS [R21], R18 ;  /* 0x0000001215007388 */ /* 0x0081f00000000800 */
[----:B------:R-:W-:Y:S05]  /*0400*/  @!P1 BRA `(.L_x_2) ;  /* 0xfffffffc00889947 */ /* 0x000fea000383ffff */
.L_x_1:
[----:B------:R-:W-:Y:S05]  /*0410*/  BSYNC.RECONVERGENT B0 ;  /* 0x0000000000007941 */ /* 0x000fea0003800200 */
.L_x_0:
[----:B------:R-:W-:Y:S01]  /*0420*/  BAR.SYNC.DEFER_BLOCKING 0x0 ;  /* 0x0000000000007b1d */ /* 0x000fe20000010000 */
[----:B------:R-:W-:Y:S01]  /*0430*/  ISETP.GE.AND P0, PT, R0, R3, PT ;  /* 0x000000030000720c */ /* 0x000fe20003f06270 */
[----:B------:R-:W-:-:S04]  /*0440*/  IMAD R4, R3, 0x4, R2 ;  /* 0x0000000403047824 */ /* 0x000fc800078e0202 */
[----:B------:R-:W-:Y:S01]  /*0450*/  BSSY.RECONVERGENT B0, `(.L_x_3) ;  /* 0x00000b0000007945 */ /* 0x000fe20003800200 */
[----:B------:R-:W-:-:S07]  /*0460*/  LEA R5, R3, R4, 0x2 ;  /* 0x0000000403057211 */ /* 0x000fce00078e10ff */
[----:B------:R-:W-:Y:S05]  /*0470*/  @P0 BRA `(.L_x_4) ;  /* 0x0000000800b40947 */ /* 0x000fea0003800000 */
[----:B------:R-:W1:Y:S01]  /*0480*/  LDC R6, c[0x0][0x360] ;  /* 0x0000d800ff067b82 */ /* 0x000e620000000800 */
[C---:B------:R-:W-:Y:S01]  /*0490*/  IADD3 R7, PT, PT, R3.reuse, -0x1, RZ ;  /* 0xffffffff03077810 */ /* 0x040fe20007ffe0ff */
[----:B0-----:R-:W-:Y:S01]  /*04a0*/  IMAD.MOV.U32 R18, RZ, RZ, R0 ;  /* 0x000000ffff127224 */ /* 0x001fe200078e0000 */
[----:B------:R-:W-:Y:S02]  /*04b0*/  LOP3.LUT R12, R3, 0x7, RZ, 0xc0, !PT ;  /* 0x00000007030c7812 */ /* 0x000fe400078ec0ff */
[----:B------:R-:W-:Y:S02]  /*04c0*/  ISETP.GE.U32.AND P0, PT, R7, 0x7, PT ;  /* 0x000000070700780c */ /* 0x000fe40003f06070 */
[C---:B------:R-:W-:Y:S02]  /*04d0*/  LOP3.LUT R7, R3.reuse, 0xfffffff8, RZ, 0xc0, !PT ;  /* 0xfffffff803077812 */ /* 0x040fe400078ec0ff */
[----:B------:R-:W-:Y:S02]  /*04e0*/  LOP3.LUT R13, R3, 0x3, RZ, 0xc0, !PT ;  /* 0x00000003030d7812 */ /* 0x000fe400078ec0ff */
[----:B------:R-:W-:-:S07]  /*04f0*/  IADD3 R19, PT, PT, -R7, RZ, RZ ;  /* 0x000000ff07137210 */ /* 0x000fce0007ffe1ff */
.L_x_15:
[----:B------:R-:W0:Y:S01]  /*0500*/  LDCU UR4, c[0x0][0x3b8] ;  /* 0x00007700ff0477ac */ /* 0x000e220008000800 */
[----:B------:R-:W-:Y:S01]  /*0510*/  BSSY.RECONVERGENT B1, `(.L_x_5) ;  /* 0x0000044000017945 */ /* 0x000fe20003800200 */
[----:B------:R-:W-:Y:S01]  /*0520*/  CS2R R24, SRZ ;  /* 0x0000000000187805 */ /* 0x000fe2000001ff00 */
[----:B------:R-:W-:Y:S01]  /*0530*/  IMAD.MOV.U32 R20, RZ, RZ, RZ ;  /* 0x000000ffff147224 */ /* 0x000fe200078e00ff */
[----:B0-----:R-:W-:-:S05]  /*0540*/  MOV R3, UR4 ;  /* 0x0000000400037c02 */ /* 0x001fca0008000f00 */
[----:B------:R-:W-:Y:S01]  /*0550*/  IMAD R21, R18, R3, RZ ;  /* 0x0000000312157224 */ /* 0x000fe200078e02ff */
[----:B------:R-:W-:Y:S06]  /*0560*/  @!P0 BRA `(.L_x_6) ;  /* 0x0000000000f88947 */ /* 0x000fec0003800000 */
[----:B------:R-:W0:Y:S01]  /*0570*/  S2UR UR5, SR_CgaCtaId ;  /* 0x00000000000579c3 */ /* 0x000e220000008800 */
[----:B------:R-:W-:Y:S01]  /*0580*/  UMOV UR4, 0x400 ;  /* 0x0000040000047882 */ /* 0x000fe20000000000 */
[----:B------:R-:W-:Y:S01]  /*0590*/  HFMA2 R24, -RZ, RZ, 0, 0 ;  /* 0x00000000ff187431 */ /* 0x000fe200000001ff */
[----:B------:R-:W-:Y:S01]  /*05a0*/  BSSY.RECONVERGENT B2, `(.L_x_7) ;  /* 0x0000039000027945 */ /* 0x000fe20003800200 */
[----:B------:R-:W-:Y:S01]  /*05b0*/  MOV R23, R21 ;  /* 0x0000001500177202 */ /* 0x000fe20000000f00 */
[----:B------:R-:W-:Y:S01]  /*05c0*/  IMAD.MOV.U32 R22, RZ, RZ, R19 ;  /* 0x000000ffff167224 */ /* 0x000fe200078e0013 */
[----:B0-----:R-:W-:-:S06]  /*05d0*/  ULEA UR4, UR5, UR4, 0x18 ;  /* 0x0000000405047291 */ /* 0x001fcc000f8ec0ff */
[----:B------:R-:W-:-:S07]  /*05e0*/  MOV R20, UR4 ;  /* 0x0000000400147c02 */ /* 0x000fce0008000f00 */
.L_x_8:
[----:B------:R-:W0:Y:S01]  /*05f0*/  LDC.64 R14, c[0x0][0x390] ;  /* 0x0000e400ff0e7b82 */ /* 0x000e220000000a00 */
[----:B------:R-:W2:Y:S01]  /*0600*/  LDS.128 R8, [R20] ;  /* 0x0000000014087984 */ /* 0x000ea20000000c00 */
[----:B0-----:R-:W-:-:S05]  /*0610*/  IMAD.WIDE R14, R23, 0x4, R14 ;  /* 0x00000004170e7825 */ /* 0x001fca00078e020e */
[----:B------:R-:W2:Y:S04]  /*0620*/  LDG.E.CONSTANT R16, desc[UR8][R14.64] ;  /* 0x000000080e107981 */ /* 0x000ea8000c1e9900 */
[----:B------:R-:W3:Y:S04]  /*0630*/  LDG.E.CONSTANT R26, desc[UR8][R14.64+0x4] ;  /* 0x000004080e1a7981 */ /* 0x000ee8000c1e9900 */
[----:B------:R-:W4:Y:S01]  /*0640*/  LDG.E.CONSTANT R27, desc[UR8][R14.64+0x8] ;  /* 0x000008080e1b7981 */ /* 0x000f22000c1e9900 */
[----:B--2---:R-:W-:Y:S02]  /*0650*/  FFMA R8, R8, R16, R25 ;  /* 0x0000001008087223 */ /* 0x004fe40000000019 */
[----:B------:R-:W0:Y:S02]  /*0660*/  LDC.64 R16, c[0x0][0x398] ;  /* 0x0000e600ff107b82 */ /* 0x000e240000000a00 */
[----:B---3--:R-:W-:Y:S01]  /*0670*/  FFMA R29, R9, R26, R8 ;  /* 0x0000001a091d7223 */ /* 0x008fe20000000008 */
[----:B0-----:R-:W-:-:S05]  /*0680*/  IMAD.WIDE R16, R23, 0x4, R16 ;  /* 0x0000000417107825 */ /* 0x001fca00078e0210 */
[----:B------:R-:W2:Y:S04]  /*0690*/  LDG.E.CONSTANT R25, desc[UR8][R16.64] ;  /* 0x0000000810197981 */ /* 0x000ea8000c1e9900 */
[----:B------:R-:W3:Y:S01]  /*06a0*/  LDG.E.CONSTANT R9, desc[UR8][R16.64+0x4] ;  /* 0x0000040810097981 */ /* 0x000ee2000c1e9900 */
[----:B----4-:R-:W-:-:S03]  /*06b0*/  FFMA R10, R10, R27, R29 ;  /* 0x0000001b0a0a7223 */ /* 0x010fc6000000001d */
[----:B------:R-:W4:Y:S04]  /*06c0*/  LDG.E.CONSTANT R27, desc[UR8][R14.64+0xc] ;  /* 0x00000c080e1b7981 */ /* 0x000f28000c1e9900 */
[----:B------:R-:W5:Y:S01]  /*06d0*/  LDG.E.CONSTANT R8, desc[UR8][R16.64+0x8] ;  /* 0x0000080810087981 */ /* 0x000f62000c1e9900 */
[----:B------:R-:W-:-:S05]  /*06e0*/  LEA R26, R3, R20, 0x2 ;  /* 0x00000014031a7211 */ /* 0x000fca00078e10ff */
[----:B------:R-:W2:Y:S04]  /*06f0*/  LDS R29, [R26] ;  /* 0x000000001a1d7984 */ /* 0x000ea80000000800 */
[----:B------:R-:W-:Y:S01]  /*0700*/  LDS R28, [R26+0x18] ;  /* 0x000018001a1c7984 */ /* 0x000fe20000000800 */
[----:B--2---:R-:W-:-:S03]  /*0710*/  FFMA R24, R29, R25, R24 ;  /* 0x000000191d187223 */ /* 0x004fc60000000018 */
[----:B------:R-:W3:Y:S02]  /*0720*/  LDS R25, [R26+0x4] ;  /* 0x000004001a197984 */ /* 0x000ee40000000800 */
[----:B---3--:R-:W-:Y:S02]  /*0730*/  FFMA R29, R25, R9, R24 ;  /* 0x00000009191d7223 */ /* 0x008fe40000000018 */
[----:B------:R-:W2:Y:S01]  /*0740*/  LDG.E.CONSTANT R9, desc[UR8][R16.64+0xc] ;  /* 0x00000c0810097981 */ /* 0x000ea2000c1e9900 */
[----:B----4-:R-:W-:-:S03]  /*0750*/  FFMA R25, R11, R27, R10 ;  /* 0x0000001b0b197223 */ /* 0x010fc6000000000a */
[----:B------:R-:W3:Y:S04]  /*0760*/  LDG.E.CONSTANT R10, desc[UR8][R16.64+0x10] ;  /* 0x00001008100a7981 */ /* 0x000ee8000c1e9900 */
[----:B------:R-:W5:Y:S04]  /*0770*/  LDS R24, [R26+0x8] ;  /* 0x000008001a187984 */ /* 0x000f680000000800 */
[----:B------:R-:W4:Y:S04]  /*0780*/  LDG.E.CONSTANT R27, desc[UR8][R16.64+0x14] ;  /* 0x00001408101b7981 */ /* 0x000f28000c1e9900 */
[----:B------:R-:W2:Y:S01]  /*0790*/  LDS R11, [R26+0xc] ;  /* 0x00000c001a0b7984 */ /* 0x000ea20000000800 */
[----:B-----5:R-:W-:-:S03]  /*07a0*/  FFMA R8, R24, R8, R29 ;  /* 0x0000000818087223 */ /* 0x020fc6000000001d */
[----:B------:R-:W5:Y:S04]  /*07b0*/  LDG.E.CONSTANT R24, desc[UR8][R14.64+0x10] ;  /* 0x000010080e187981 */ /* 0x000f68000c1e9900 */
[----:B------:R-:W5:Y:S01]  /*07c0*/  LDG.E.CONSTANT R29, desc[UR8][R16.64+0x1c] ;  /* 0x00001c08101d7981 */ /* 0x000f62000c1e9900 */
[----:B--2---:R-:W-:-:S03]  /*07d0*/  FFMA R9, R11, R9, R8 ;  /* 0x000000090b097223 */ /* 0x004fc60000000008 */
[----:B------:R-:W3:Y:S02]  /*07e0*/  LDS R8, [R26+0x10] ;  /* 0x000010001a087984 */ /* 0x000ee40000000800 */
[----:B---3--:R-:W-:Y:S02]  /*07f0*/  FFMA R8, R8, R10, R9 ;  /* 0x0000000a08087223 */ /* 0x008fe40000000009 */
[----:B------:R-:W4:Y:S02]  /*0800*/  LDS R9, [R26+0x14] ;  /* 0x000014001a097984 */ /* 0x000f240000000800 */
[----:B----4-:R-:W-:Y:S02]  /*0810*/  FFMA R27, R9, R27, R8 ;  /* 0x0000001b091b7223 */ /* 0x010fe40000000008 */
[----:B------:R-:W5:Y:S02]  /*0820*/  LDS.128 R8, [R20+0x10] ;  /* 0x0000100014087984 */ /* 0x000f640000000c00 */
[----:B-----5:R-:W-:-:S02]  /*0830*/  FFMA R8, R8, R24, R25 ;  /* 0x0000001808087223 */ /* 0x020fc40000000019 */
[----:B------:R-:W2:Y:S04]  /*0840*/  LDG.E.CONSTANT R24, desc[UR8][R14.64+0x14] ;  /* 0x000014080e187981 */ /* 0x000ea8000c1e9900 */
[----:B------:R-:W3:Y:S01]  /*0850*/  LDG.E.CONSTANT R25, desc[UR8][R14.64+0x18] ;  /* 0x000018080e197981 */ /* 0x000ee2000c1e9900 */
[----:B------:R-:W-:-:S05]  /*0860*/  VIADD R22, R22, 0x8 ;  /* 0x0000000816167836 */ /* 0x000fca0000000000 */
[----:B------:R-:W-:Y:S01]  /*0870*/  ISETP.NE.AND P1, PT, R22, RZ, PT ;  /* 0x000000ff1600720c */ /* 0x000fe20003f25270 */
[----:B--2---:R-:W-:Y:S02]  /*0880*/  FFMA R9, R9, R24, R8 ;  /* 0x0000001809097223 */ /* 0x004fe40000000008 */
[----:B------:R-:W2:Y:S04]  /*0890*/  LDG.E.CONSTANT R8, desc[UR8][R16.64+0x18] ;  /* 0x0000180810087981 */ /* 0x000ea8000c1e9900 */
[----:B------:R-:W4:Y:S01]  /*08a0*/  LDG.E.CONSTANT R24, desc[UR8][R14.64+0x1c] ;  /* 0x00001c080e187981 */ /* 0x000f22000c1e9900 */
[----:B---3--:R-:W-:-:S03]  /*08b0*/  FFMA R10, R10, R25, R9 ;  /* 0x000000190a0a7223 */ /* 0x008fc60000000009 */
[----:B------:R-:W0:Y:S01]  /*08c0*/  LDS R9, [R26+0x1c] ;  /* 0x00001c001a097984 */ /* 0x000e220000000800 */
[----:B------:R-:W-:Y:S02]  /*08d0*/  IADD3 R20, PT, PT, R20, 0x20, RZ ;  /* 0x0000002014147810 */ /* 0x000fe40007ffe0ff */
[----:B------:R-:W-:Y:S01]  /*08e0*/  IADD3 R23, PT, PT, R23, 0x8, RZ ;  /* 0x0000000817177810 */ /* 0x000fe20007ffe0ff */
[----:B--2---:R-:W-:Y:S01]  /*08f0*/  FFMA R8, R28, R8, R27 ;  /* 0x000000081c087223 */ /* 0x004fe2000000001b */
[----:B----4-:R-:W-:-:S03]  /*0900*/  FFMA R25, R11, R24, R10 ;  /* 0x000000180b197223 */ /* 0x010fc6000000000a */
[----:B0-----:R-:W-:Y:S01]  /*0910*/  FFMA R24, R9, R29, R8 ;  /* 0x0000001d09187223 */ /* 0x001fe20000000008 */
[----:B------:R-:W-:Y:S06]  /*0920*/  @P1 BRA `(.L_x_8) ;  /* 0xfffffffc00301947 */ /* 0x000fec000383ffff */
[----:B------:R-:W-:Y:S05]  /*0930*/  BSYNC.RECONVERGENT B2 ;  /* 0x0000000000027941 */ /* 0x000fea0003800200 */
.L_x_7:
[----:B------:R-:W-:-:S07]  /*0940*/  IMAD.MOV.U32 R20, RZ, RZ, R7 ;  /* 0x000000ffff147224 */ /* 0x000fce00078e0007 */
.L_x_6:
[----:B------:R-:W-:Y:S05]  /*0950*/  BSYNC.RECONVERGENT B1 ;  /* 0x0000000000017941 */ /* 0x000fea0003800200 */
.L_x_5:
[----:B------:R-:W-:Y:S01]  /*0960*/  ISETP.NE.AND P1, PT, R12, RZ, PT ;  /* 0x000000ff0c00720c */ /* 0x000fe20003f25270 */
[----:B------:R-:W-:-:S12]  /*0970*/  BSSY.RECONVERGENT B1, `(.L_x_9) ;  /* 0x0000056000017945 */ /* 0x000fd80003800200 */
[----:B------:R-:W-:Y:S05]  /*0980*/  @!P1 BRA `(.L_x_10) ;  /* 0x0000000400509947 */ /* 0x000fea0003800000 */
[----:B------:R-:W-:Y:S01]  /*0990*/  IADD3 R8, PT, PT, R12, -0x1, RZ ;  /* 0xffffffff0c087810 */ /* 0x000fe20007ffe0ff */
[----:B------:R-:W-:Y:S01]  /*09a0*/  BSSY.RECONVERGENT B2, `(.L_x_11) ;  /* 0x0000025000027945 */ /* 0x000fe20003800200 */
[----:B------:R-:W-:Y:S02]  /*09b0*/  ISETP.NE.AND P2, PT, R13, RZ, PT ;  /* 0x000000ff0d00720c */ /* 0x000fe40003f45270 */
[----:B------:R-:W-:-:S13]  /*09c0*/  ISETP.GE.U32.AND P1, PT, R8, 0x3, PT ;  /* 0x000000030800780c */ /* 0x000fda0003f26070 */
[----:B------:R-:W-:Y:S05]  /*09d0*/  @!P1 BRA `(.L_x_12) ;  /* 0x0000000000849947 */ /* 0x000fea0003800000 */
[----:B------:R-:W0:Y:S01]  /*09e0*/  LDC.64 R14, c[0x0][0x398] ;  /* 0x0000e600ff0e7b82 */ /* 0x000e220000000a00 */
[----:B------:R-:W-:-:S07]  /*09f0*/  IADD3 R9, PT, PT, R21, R20, RZ ;  /* 0x0000001415097210 */ /* 0x000fce0007ffe0ff */
[----:B------:R-:W2:Y:S01]  /*0a00*/  LDC.64 R16, c[0x0][0x390] ;  /* 0x0000e400ff107b82 */ /* 0x000ea20000000a00 */
[----:B0-----:R-:W-:-:S05]  /*0a10*/  IMAD.WIDE R14, R9, 0x4, R14 ;  /* 0x00000004090e7825 */ /* 0x001fca00078e020e */
[----:B------:R-:W3:Y:S01]  /*0a20*/  LDG.E.CONSTANT R10, desc[UR8][R14.64] ;  /* 0x000000080e0a7981 */ /* 0x000ee2000c1e9900 */
[----:B--2---:R-:W-:Y:S01]  /*0a30*/  IMAD.WIDE R16, R9, 0x4, R16 ;  /* 0x0000000409107825 */ /* 0x004fe200078e0210 */
[----:B------:R-:W-:Y:S01]  /*0a40*/  LEA R22, R20, R2, 0x2 ;  /* 0x0000000214167211 */ /* 0x000fe200078e10ff */
[----:B------:R-:W0:Y:S01]  /*0a50*/  S2UR UR5, SR_CgaCtaId ;  /* 0x00000000000579c3 */ /* 0x000e220000008800 */
[----:B------:R-:W-:Y:S01]  /*0a60*/  UMOV UR4, 0x400 ;  /* 0x0000040000047882 */ /* 0x000fe20000000000 */
[----:B------:R-:W2:Y:S04]  /*0a70*/  LDG.E.CONSTANT R26, desc[UR8][R14.64+0xc] ;  /* 0x00000c080e1a7981 */ /* 0x000ea8000c1e9900 */
[----:B------:R-:W4:Y:S04]  /*0a80*/  LDG.E.CONSTANT R23, desc[UR8][R16.64] ;  /* 0x0000000810177981 */ /* 0x000f28000c1e9900 */
[----:B------:R-:W3:Y:S04]  /*0a90*/  LDS R9, [R22] ;  /* 0x0000000016097984 */ /* 0x000ee80000000800 */
[----:B------:R-:W5:Y:S04]  /*0aa0*/  LDG.E.CONSTANT R27, desc[UR8][R16.64+0x8] ;  /* 0x00000808101b7981 */ /* 0x000f68000c1e9900 */
[----:B------:R-:W2:Y:S04]  /*0ab0*/  LDG.E.CONSTANT R28, desc[UR8][R16.64+0xc] ;  /* 0x00000c08101c7981 */ /* 0x000ea8000c1e9900 */
[----:B------:R-:W-:Y:S01]  /*0ac0*/  LDS R29, [R22+0x4] ;  /* 0x00000400161d7984 */ /* 0x000fe20000000800 */
[----:B0-----:R-:W-:-:S06]  /*0ad0*/  ULEA UR4, UR5, UR4, 0x18 ;  /* 0x0000000405047291 */ /* 0x001fcc000f8ec0ff */
[----:B------:R-:W-:Y:S01]  /*0ae0*/  LEA R8, R20, UR4, 0x2 ;  /* 0x0000000414087c11 */ /* 0x000fe2000f8e10ff */
[----:B---3--:R-:W-:-:S04]  /*0af0*/  FFMA R24, R9, R10, R24 ;  /* 0x0000000a09187223 */ /* 0x008fc80000000018 */
[----:B------:R-:W4:Y:S04]  /*0b00*/  LDS.64 R10, [R8] ;  /* 0x00000000080a7984 */ /* 0x000f280000000a00 */
[----:B------:R-:W3:Y:S01]  /*0b10*/  LDG.E.CONSTANT R9, desc[UR8][R14.64+0x4] ;  /* 0x000004080e097981 */ /* 0x000ee2000c1e9900 */
[----:B----4-:R-:W-:-:S03]  /*0b20*/  FFMA R25, R10, R23, R25 ;  /* 0x000000170a197223 */ /* 0x010fc60000000019 */
[----:B------:R-:W4:Y:S04]  /*0b30*/  LDG.E.CONSTANT R10, desc[UR8][R16.64+0x4] ;  /* 0x00000408100a7981 */ /* 0x000f28000c1e9900 */
[----:B------:R-:W5:Y:S01]  /*0b40*/  LDG.E.CONSTANT R23, desc[UR8][R14.64+0x8] ;  /* 0x000008080e177981 */ /* 0x000f62000c1e9900 */
[----:B------:R-:W-:Y:S02]  /*0b50*/  VIADD R20, R20, 0x4 ;  /* 0x0000000414147836 */ /* 0x000fe40000000000 */
[----:B---3--:R-:W-:Y:S02]  /*0b60*/  FFMA R24, R29, R9, R24 ;  /* 0x000000091d187223 */ /* 0x008fe40000000018 */
[----:B------:R-:W5:Y:S04]  /*0b70*/  LDS R29, [R22+0x8] ;  /* 0x00000800161d7984 */ /* 0x000f680000000800 */
[----:B------:R-:W0:Y:S04]  /*0b80*/  LDS.64 R8, [R8+0x8] ;  /* 0x0000080008087984 */ /* 0x000e280000000a00 */
[----:B------:R-:W2:Y:S01]  /*0b90*/  LDS R22, [R22+0xc] ;  /* 0x00000c0016167984 */ /* 0x000ea20000000800 */
[----:B----4-:R-:W-:Y:S01]  /*0ba0*/  FFMA R11, R10, R11, R25 ;  /* 0x0000000b0a0b7223 */ /* 0x010fe20000000019 */
[----:B-----5:R-:W-:-:S03]  /*0bb0*/  FFMA R23, R29, R23, R24 ;  /* 0x000000171d177223 */ /* 0x020fc60000000018 */
[----:B0-----:R-:W-:Y:S01]  /*0bc0*/  FFMA R11, R8, R27, R11 ;  /* 0x0000001b080b7223 */ /* 0x001fe2000000000b */
[----:B--2---:R-:W-:-:S03]  /*0bd0*/  FFMA R24, R22, R26, R23 ;  /* 0x0000001a16187223 */ /* 0x004fc60000000017 */
[----:B------:R-:W-:-:S07]  /*0be0*/  FFMA R25, R28, R9, R11 ;  /* 0x000000091c197223 */ /* 0x000fce000000000b */
.L_x_12:
[----:B------:R-:W-:Y:S05]  /*0bf0*/  BSYNC.RECONVERGENT B2 ;  /* 0x0000000000027941 */ /* 0x000fea0003800200 */
.L_x_11:
[----:B------:R-:W-:Y:S05]  /*0c00*/  @!P2 BRA `(.L_x_10) ;  /* 0x0000000000b0a947 */ /* 0x000fea0003800000 */
[----:B------:R-:W-:Y:S01]  /*0c10*/  ISETP.NE.AND P1, PT, R13, 0x1, PT ;  /* 0x000000010d00780c */ /* 0x000fe20003f25270 */
[----:B------:R-:W-:Y:S01]  /*0c20*/  BSSY.RECONVERGENT B2, `(.L_x_13) ;  /* 0x0000019000027945 */ /* 0x000fe20003800200 */
[----:B------:R-:W-:-:S11]  /*0c30*/  LOP3.LUT P2, RZ, R3, 0x1, RZ, 0xc0, !PT ;  /* 0x0000000103ff7812 */ /* 0x000fd6000784c0ff */
[----:B------:R-:W-:Y:S05]  /*0c40*/  @!P1 BRA `(.L_x_14) ;  /* 0x0000000000589947 */ /* 0x000fea0003800000 */
[----:B------:R-:W0:Y:S01]  /*0c50*/  LDC.64 R10, c[0x0][0x398] ;  /* 0x0000e600ff0a7b82 */ /* 0x000e220000000a00 */
[----:B------:R-:W-:-:S07]  /*0c60*/  IADD3 R15, PT, PT, R21, R20, RZ ;  /* 0x00000014150f7210 */ /* 0x000fce0007ffe0ff */
[----:B------:R-:W2:Y:S01]  /*0c70*/  LDC.64 R8, c[0x0][0x390] ;  /* 0x0000e400ff087b82 */ /* 0x000ea20000000a00 */
[----:B0-----:R-:W-:-:S05]  /*0c80*/  IMAD.WIDE R10, R15, 0x4, R10 ;  /* 0x000000040f0a7825 */ /* 0x001fca00078e020a */
[----:B------:R-:W3:Y:S01]  /*0c90*/  LDG.E.CONSTANT R22, desc[UR8][R10.64] ;  /* 0x000000080a167981 */ /* 0x000ee2000c1e9900 */
[----:B--2---:R-:W-:-:S03]  /*0ca0*/  IMAD.WIDE R14, R15, 0x4, R8 ;  /* 0x000000040f0e7825 */ /* 0x004fc600078e0208 */
[----:B------:R-:W2:Y:S04]  /*0cb0*/  LDG.E.CONSTANT R26, desc[UR8][R10.64+0x4] ;  /* 0x000004080a1a7981 */ /* 0x000ea8000c1e9900 */
[----:B------:R-:W4:Y:S04]  /*0cc0*/  LDG.E.CONSTANT R16, desc[UR8][R14.64] ;  /* 0x000000080e107981 */ /* 0x000f28000c1e9900 */
[----:B------:R-:W5:Y:S01]  /*0cd0*/  LDG.E.CONSTANT R27, desc[UR8][R14.64+0x4] ;  /* 0x000004080e1b7981 */ /* 0x000f62000c1e9900 */
[----:B------:R-:W0:Y:S01]  /*0ce0*/  S2UR UR5, SR_CgaCtaId ;  /* 0x00000000000579c3 */ /* 0x000e220000008800 */
[----:B------:R-:W-:Y:S01]  /*0cf0*/  UMOV UR4, 0x400 ;  /* 0x0000040000047882 */ /* 0x000fe20000000000 */
[----:B------:R-:W-:-:S05]  /*0d00*/  LEA R17, R20, R2, 0x2 ;  /* 0x0000000214117211 */ /* 0x000fca00078e10ff */
[----:B------:R-:W3:Y:S04]  /*0d10*/  LDS R23, [R17] ;  /* 0x0000000011177984 */ /* 0x000ee80000000800 */
[----:B------:R-:W2:Y:S01]  /*0d20*/  LDS R29, [R17+0x4] ;  /* 0x00000400111d7984 */ /* 0x000ea20000000800 */
[----:B0-----:R-:W-:-:S06]  /*0d30*/  ULEA UR4, UR5, UR4, 0x18 ;  /* 0x0000000405047291 */ /* 0x001fcc000f8ec0ff */
[----:B------:R-:W-:-:S06]  /*0d40*/  LEA R8, R20, UR4, 0x2 ;  /* 0x0000000414087c11 */ /* 0x000fcc000f8e10ff */
[----:B------:R-:W4:Y:S01]  /*0d50*/  LDS.64 R8, [R8] ;  /* 0x0000000008087984 */ /* 0x000f220000000a00 */
[----:B------:R-:W-:Y:S01]  /*0d60*/  IADD3 R20, PT, PT, R20, 0x2, RZ ;  /* 0x0000000214147810 */ /* 0x000fe20007ffe0ff */
[----:B---3--:R-:W-:-:S04]  /*0d70*/  FFMA R22, R23, R22, R24 ;  /* 0x0000001617167223 */ /* 0x008fc80000000018 */
[----:B--2---:R-:W-:Y:S01]  /*0d80*/  FFMA R24, R29, R26, R22 ;  /* 0x0000001a1d187223 */ /* 0x004fe20000000016 */
[----:B----4-:R-:W-:-:S04]  /*0d90*/  FFMA R16, R8, R16, R25 ;  /* 0x0000001008107223 */ /* 0x010fc80000000019 */
[----:B-----5:R-:W-:-:S07]  /*0da0*/  FFMA R25, R27, R9, R16 ;  /* 0x000000091b197223 */ /* 0x020fce0000000010 */
.L_x_14:
[----:B------:R-:W-:Y:S05]  /*0db0*/  BSYNC.RECONVERGENT B2 ;  /* 0x0000000000027941 */ /* 0x000fea0003800200 */
.L_x_13:
[----:B------:R-:W-:Y:S05]  /*0dc0*/  @!P2 BRA `(.L_x_10) ;  /* 0x000000000040a947 */ /* 0x000fea0003800000 */
[----:B------:R-:W0:Y:S01]  /*0dd0*/  LDC.64 R8, c[0x0][0x398] ;  /* 0x0000e600ff087b82 */ /* 0x000e220000000a00 */
[----:B------:R-:W-:-:S07]  /*0de0*/  IMAD.IADD R21, R21, 0x1, R20 ;  /* 0x0000000115157824 */ /* 0x000fce00078e0214 */
[----:B------:R-:W2:Y:S01]  /*0df0*/  LDC.64 R10, c[0x0][0x390] ;  /* 0x0000e400ff0a7b82 */ /* 0x000ea20000000a00 */
[----:B0-----:R-:W-:-:S06]  /*0e00*/  IMAD.WIDE R8, R21, 0x4, R8 ;  /* 0x0000000415087825 */ /* 0x001fcc00078e0208 */
[----:B------:R-:W3:Y:S01]  /*0e10*/  LDG.E.CONSTANT R8, desc[UR8][R8.64] ;  /* 0x0000000808087981 */ /* 0x000ee2000c1e9900 */
[----:B--2---:R-:W-:-:S06]  /*0e20*/  IMAD.WIDE R10, R21, 0x4, R10 ;  /* 0x00000004150a7825 */ /* 0x004fcc00078e020a */
[----:B------:R-:W2:Y:S01]  /*0e30*/  LDG.E.CONSTANT R10, desc[UR8][R10.64] ;  /* 0x000000080a0a7981 */ /* 0x000ea2000c1e9900 */
[----:B------:R-:W0:Y:S01]  /*0e40*/  S2UR UR5, SR_CgaCtaId ;  /* 0x00000000000579c3 */ /* 0x000e220000008800 */
[----:B------:R-:W-:Y:S01]  /*0e50*/  UMOV UR4, 0x400 ;  /* 0x0000040000047882 */ /* 0x000fe20000000000 */
[----:B------:R-:W-:-:S06]  /*0e60*/  LEA R15, R20, R2, 0x2 ;  /* 0x00000002140f7211 */ /* 0x000fcc00078e10ff */
[----:B------:R-:W3:Y:S01]  /*0e70*/  LDS R15, [R15] ;  /* 0x000000000f0f7984 */ /* 0x000ee20000000800 */
[----:B0-----:R-:W-:-:S06]  /*0e80*/  ULEA UR4, UR5, UR4, 0x18 ;  /* 0x0000000405047291 */ /* 0x001fcc000f8ec0ff */
[----:B------:R-:W-:-:S06]  /*0e90*/  LEA R14, R20, UR4, 0x2 ;  /* 0x00000004140e7c11 */ /* 0x000fcc000f8e10ff */
[----:B------:R-:W2:Y:S01]  /*0ea0*/  LDS R14, [R14] ;  /* 0x000000000e0e7984 */ /* 0x000ea20000000800 */
[----:B---3--:R-:W-:Y:S01]  /*0eb0*/  FFMA R24, R15, R8, R24 ;  /* 0x000000080f187223 */ /* 0x008fe20000000018 */
[----:B--2---:R-:W-:-:S07]  /*0ec0*/  FFMA R25, R14, R10, R25 ;  /* 0x0000000a0e197223 */ /* 0x004fce0000000019 */
.L_x_10:
[----:B------:R-:W-:Y:S05]  /*0ed0*/  BSYNC.RECONVERGENT B1 ;  /* 0x0000000000017941 */ /* 0x000fea0003800200 */
.L_x_9:
[C---:B------:R-:W-:Y:S02]  /*0ee0*/  LEA R8, R18.reuse, R4, 0x2 ;  /* 0x0000000412087211 */ /* 0x040fe400078e10ff */
[----:B------:R-:W-:Y:S01]  /*0ef0*/  LEA R9, R18, R5, 0x2 ;  /* 0x0000000512097211 */ /* 0x000fe200078e10ff */
[----:B-1----:R-:W-:Y:S02]  /*0f00*/  IMAD.IADD R18, R6, 0x1, R18 ;  /* 0x0000000106127824 */ /* 0x002fe400078e0212 */
[----:B------:R2:W-:Y:S03]  /*0f10*/  STS [R8], R25 ;  /* 0x0000001908007388 */ /* 0x0005e60000000800 */
[----:B------:R-:W-:Y:S01]  /*0f20*/  ISETP.GE.AND P1, PT, R18, R3, PT ;  /* 0x000000031200720c */ /* 0x000fe20003f26270 */
[----:B------:R2:W-:-:S12]  /*0f30*/  STS [R9], R24 ;  /* 0x0000001809007388 */ /* 0x0005d80000000800 */
[----:B--2---:R-:W-:Y:S05]  /*0f40*/  @!P1 BRA `(.L_x_15) ;  /* 0xfffffff4006c9947 */ /* 0x004fea000383ffff */
.L_x_4:
[----:B------:R-:W-:Y:S05]  /*0f50*/  BSYNC.RECONVERGENT B0 ;  /* 0x0000000000007941 */ /* 0x000fea0003800200 */
.L_x_3:
[----:B------:R-:W-:Y:S01]  /*0f60*/  BAR.SYNC.DEFER_BLOCKING 0x0 ;  /* 0x0000000000007b1d */ /* 0x000fe20000010000 */
[----:B------:R-:W-:-:S13]  /*0f70*/  ISETP.GE.AND P0, PT, R0, R3, PT ;  /* 0x000000030000720c */ /* 0x000fda0003f06270 */
[----:B------:R-:W-:Y:S05]  /*0f80*/  @P0 EXIT ;  /* 0x000000000000094d */ /* 0x000fea0003800000 */
[----:B------:R-:W1:Y:S01]  /*0f90*/  LDC.64 R10, c[0x0][0x3a0] ;  /* 0x0000e800ff0a7b82 */ /* 0x000e620000000a00 */
[----:B------:R-:W2:Y:S07]  /*0fa0*/  LDCU UR4, c[0x0][0x360] ;  /* 0x00006c00ff0477ac */ /* 0x000eae0008000800 */
[----:B------:R-:W3:Y:S02]  /*0fb0*/  LDC.64 R12, c[0x0][0x3a8] ;  /* 0x0000ea00ff0c7b82 */ /* 0x000ee40000000a00 */
.L_x_16:
[C---:B------:R-:W-:Y:S01]  /*0fc0*/  LEA R2, R0.reuse, R4, 0x2 ;  /* 0x0000000400027211 */ /* 0x040fe200078e10ff */
[----:B----4-:R-:W-:Y:S01]  /*0fd0*/  IMAD R9, R3, UR6, R0 ;  /* 0x0000000603097c24 */ /* 0x010fe2000f8e0200 */
[C---:B------:R-:W-:Y:S02]  /*0fe0*/  LEA R14, R0.reuse, R5, 0x2 ;  /* 0x00000005000e7211 */ /* 0x040fe400078e10ff */
[----:B--2---:R-:W-:Y:S01]  /*0ff0*/  IADD3 R0, PT, PT, R0, UR4, RZ ;  /* 0x0000000400007c10 */ /* 0x004fe2000fffe0ff */
[----:B0-----:R-:W0:Y:S01]  /*1000*/  LDS R15, [R2] ;  /* 0x00000000020f7984 */ /* 0x001e220000000800 */
[C---:B-1----:R-:W-:Y:S02]  /*1010*/  IMAD.WIDE R6, R9.reuse, 0x4, R10 ;  /* 0x0000000409067825 */ /* 0x042fe400078e020a */
[----:B------:R-:W-:Y:S01]  /*1020*/  ISETP.GE.AND P0, PT, R0, R3, PT ;  /* 0x000000030000720c */ /* 0x000fe20003f06270 */
[----:B------:R-:W1:Y:S01]  /*1030*/  LDS R17, [R14] ;  /* 0x000000000e117984 */ /* 0x000e620000000800 */
[----:B---3--:R-:W-:-:S03]  /*1040*/  IMAD.WIDE R8, R9, 0x4, R12 ;  /* 0x0000000409087825 */ /* 0x008fc600078e020c */
[----:B0-----:R4:W-:Y:S04]  /*1050*/  STG.E desc[UR8][R6.64], R15 ;  /* 0x0000000f06007986 */ /* 0x0019e8000c101908 */
[----:B-1----:R4:W-:Y:S04]  /*1060*/  STG.E desc[UR8][R8.64], R17 ;  /* 0x0000001108007986 */ /* 0x0029e8000c101908 */
[----:B------:R-:W-:Y:S05]  /*1070*/  @!P0 BRA `(.L_x_16) ;  /* 0xfffffffc00d08947 */ /* 0x000fea000383ffff */
[----:B------:R-:W-:Y:S05]  /*1080*/  EXIT ;  /* 0x000000000000794d */ /* 0x000fea0003800000 */
.L_x_17:
[----:B------:R-:W-:-:S00]  /*1090*/  BRA `(.L_x_17) ;  /* 0xfffffffc00fc7947 */ /* 0x000fc0000383ffff */
[----:B------:R-:W-:-:S00]  /*10a0*/  NOP ;  /* 0x0000000000007918 */ /* 0x000fc00000000000 */
        /* <DEDUP_REMOVED lines=13> */
.L_x_18:


//--------------------- .nv.shared._Z18head_mixing_kernelPKfS0_S0_S0_PfS1_iiii --------------------------
	.section	.nv.shared._Z18head_mixing_kernelPKfS0_S0_S0_PfS1_iiii,"aw",@nobits
	.sectionflags	@""
	.align	16
	.zero		1024


//--------------------- .nv.shared.reserved.0     --------------------------
	.section	.nv.shared.reserved.0,"aw",@nobits
	.weak		__nv_reservedSMEM_offset_0_alias
	.size		__nv_reservedSMEM_offset_0_alias, 0, 64
	.other		__nv_reservedSMEM_offset_0_alias,@"STO_CUDA_RESERVED_SHARED STV_DEFAULT"
__nv_reservedSMEM_offset_0_alias:
	.zero		0
	.zero		64


//--------------------- .nv.constant0._Z18head_mixing_kernelPKfS0_S0_S0_PfS1_iiii --------------------------
	.section	.nv.constant0._Z18head_mixing_kernelPKfS0_S0_S0_PfS1_iiii,"a",@progbits
	.sectionflags	@""
	.align	4
.nv.constant0._Z18head_mixing_kernelPKfS0_S0_S0_PfS1_iiii:
	.zero		960


//--------------------- SYMBOLS --------------------------

	.type		.nv.reservedSmem.offset0,@object
	.size		.nv.reservedSmem.offset0,0x4
	.type		.nv.reservedSmem.cap,@object
	.size		.nv.reservedSmem.cap,0x4
